	.headerflags	@"EF_CUDA_TEXMODE_UNIFIED EF_CUDA_64BIT_ADDRESS EF_CUDA_ACCELERATORS EF_CUDA_SM90 EF_CUDA_VIRTUAL_SM(EF_CUDA_SM90)"
	.elftype	@"ET_EXEC"


//--------------------- .nv.info                  --------------------------
	.section	.nv.info,"",@"SHT_CUDA_INFO"
	.align	4


	//----- nvinfo : EIATTR_REGCOUNT
	.align		4
        /*0000*/ 	.byte	0x04, 0x2f
        /*0002*/ 	.short	(.L_3 - .L_2)
	.align		4
.L_2:
        /*0004*/ 	.word	index@(triton_poi_fused__native_batch_norm_legit_no_training_convolution_leaky_relu_11)
        /*0008*/ 	.word	0x00000018


	//----- nvinfo : EIATTR_MIN_STACK_SIZE
	.align		4
.L_3:
        /*000c*/ 	.byte	0x04, 0x12
        /*000e*/ 	.short	(.L_5 - .L_4)
	.align		4
.L_4:
        /*0010*/ 	.word	index@(triton_poi_fused__native_batch_norm_legit_no_training_convolution_leaky_relu_11)
        /*0014*/ 	.word	0x00000000


	//----- nvinfo : EIATTR_FRAME_SIZE
	.align		4
.L_5:
        /*0018*/ 	.byte	0x04, 0x11
        /*001a*/ 	.short	(.L_7 - .L_6)
	.align		4
.L_6:
        /*001c*/ 	.word	index@(triton_poi_fused__native_batch_norm_legit_no_training_convolution_leaky_relu_11)
        /*0020*/ 	.word	0x00000000


	//----- nvinfo : EIATTR_MIN_STACK_SIZE
	.align		4
.L_7:
        /*0024*/ 	.byte	0x04, 0x12
        /*0026*/ 	.short	(.L_9 - .L_8)
	.align		4
.L_8:
        /*0028*/ 	.word	index@(triton_poi_fused__native_batch_norm_legit_no_training_convolution_leaky_relu_11)
        /*002c*/ 	.word	0x00000000
.L_9:


//--------------------- .nv.info.triton_poi_fused__native_batch_norm_legit_no_training_convolution_leaky_relu_11 --------------------------
	.section	.nv.info.triton_poi_fused__native_batch_norm_legit_no_training_convolution_leaky_relu_11,"",@"SHT_CUDA_INFO"
	.sectionflags	@""
	.align	4


	//----- nvinfo : EIATTR_CUDA_API_VERSION
	.align		4
        /*0000*/ 	.byte	0x04, 0x37
        /*0002*/ 	.short	(.L_11 - .L_10)
.L_10:
        /*0004*/ 	.word	0x0000007c


	//----- nvinfo : EIATTR_KPARAM_INFO
	.align		4
.L_11:
        /*0008*/ 	.byte	0x04, 0x17
        /*000a*/ 	.short	(.L_13 - .L_12)
.L_12:
        /*000c*/ 	.word	0x00000000
        /*0010*/ 	.short	0x0007
        /*0012*/ 	.short	0x0038
        /*0014*/ 	.byte	0x00, 0xf0, 0x11, 0x00


	//----- nvinfo : EIATTR_KPARAM_INFO
	.align		4
.L_13:
        /*0018*/ 	.byte	0x04, 0x17
        /*001a*/ 	.short	(.L_15 - .L_14)
.L_14:
        /*001c*/ 	.word	0x00000000
        /*0020*/ 	.short	0x0006
        /*0022*/ 	.short	0x0030
        /*0024*/ 	.byte	0x00, 0xf4, 0x21, 0x00


	//----- nvinfo : EIATTR_KPARAM_INFO
	.align		4
.L_15:
        /*0028*/ 	.byte	0x04, 0x17
        /*002a*/ 	.short	(.L_17 - .L_16)
.L_16:
        /*002c*/ 	.word	0x00000000
        /*0030*/ 	.short	0x0005
        /*0032*/ 	.short	0x0028
        /*0034*/ 	.byte	0x00, 0xf4, 0x21, 0x00


	//----- nvinfo : EIATTR_KPARAM_INFO
	.align		4
.L_17:
        /*0038*/ 	.byte	0x04, 0x17
        /*003a*/ 	.short	(.L_19 - .L_18)
.L_18:
        /*003c*/ 	.word	0x00000000
        /*0040*/ 	.short	0x0004
        /*0042*/ 	.short	0x0020
        /*0044*/ 	.byte	0x00, 0xf4, 0x21, 0x00


	//----- nvinfo : EIATTR_KPARAM_INFO
	.align		4
.L_19:
        /*0048*/ 	.byte	0x04, 0x17
        /*004a*/ 	.short	(.L_21 - .L_20)
.L_20:
        /*004c*/ 	.word	0x00000000
        /*0050*/ 	.short	0x0003
        /*0052*/ 	.short	0x0018
        /*0054*/ 	.byte	0x00, 0xf4, 0x21, 0x00


	//----- nvinfo : EIATTR_KPARAM_INFO
	.align		4
.L_21:
        /*0058*/ 	.byte	0x04, 0x17
        /*005a*/ 	.short	(.L_23 - .L_22)
.L_22:
        /*005c*/ 	.word	0x00000000
        /*0060*/ 	.short	0x0002
        /*0062*/ 	.short	0x0010
        /*0064*/ 	.byte	0x00, 0xf4, 0x21, 0x00


	//----- nvinfo : EIATTR_KPARAM_INFO
	.align		4
.L_23:
        /*0068*/ 	.byte	0x04, 0x17
        /*006a*/ 	.short	(.L_25 - .L_24)
.L_24:
        /*006c*/ 	.word	0x00000000
        /*0070*/ 	.short	0x0001
        /*0072*/ 	.short	0x0008
        /*0074*/ 	.byte	0x00, 0xf4, 0x21, 0x00


	//----- nvinfo : EIATTR_KPARAM_INFO
	.align		4
.L_25:
        /*0078*/ 	.byte	0x04, 0x17
        /*007a*/ 	.short	(.L_27 - .L_26)
.L_26:
        /*007c*/ 	.word	0x00000000
        /*0080*/ 	.short	0x0000
        /*0082*/ 	.short	0x0000
        /*0084*/ 	.byte	0x00, 0xf4, 0x21, 0x00


	//----- nvinfo : EIATTR_SPARSE_MMA_MASK
	.align		4
.L_27:
        /*0088*/ 	.byte	0x03, 0x50
        /*008a*/ 	.short	0x0000


	//----- nvinfo : EIATTR_MAXREG_COUNT
	.align		4
        /*008c*/ 	.byte	0x03, 0x1b
        /*008e*/ 	.short	0x00ff


	//----- nvinfo : EIATTR_EXIT_INSTR_OFFSETS
	.align		4
        /*0090*/ 	.byte	0x04, 0x1c
        /*0092*/ 	.short	(.L_29 - .L_28)


	//   ....[0]....
.L_28:
        /*0094*/ 	.word	0x00000470


	//----- nvinfo : EIATTR_REQNTID
	.align		4
.L_29:
        /*0098*/ 	.byte	0x04, 0x10
        /*009a*/ 	.short	(.L_31 - .L_30)
.L_30:
        /*009c*/ 	.word	0x00000080
        /*00a0*/ 	.word	0x00000001
        /*00a4*/ 	.word	0x00000001


	//----- nvinfo : EIATTR_CBANK_PARAM_SIZE
	.align		4
.L_31:
        /*00a8*/ 	.byte	0x03, 0x19
        /*00aa*/ 	.short	0x003c


	//----- nvinfo : EIATTR_PARAM_CBANK
	.align		4
        /*00ac*/ 	.byte	0x04, 0x0a
        /*00ae*/ 	.short	(.L_33 - .L_32)
	.align		4
.L_32:
        /*00b0*/ 	.word	index@(.nv.constant0.triton_poi_fused__native_batch_norm_legit_no_training_convolution_leaky_relu_11)
        /*00b4*/ 	.short	0x0210
        /*00b6*/ 	.short	0x003c


	//----- nvinfo : EIATTR_SW_WAR
	.align		4
.L_33:
        /*00b8*/ 	.byte	0x04, 0x36
        /*00ba*/ 	.short	(.L_35 - .L_34)
.L_34:
        /*00bc*/ 	.word	0x00000008
.L_35:


//--------------------- .nv.callgraph             --------------------------
	.section	.nv.callgraph,"",@"SHT_CUDA_CALLGRAPH"
	.align	4
	.sectionentsize	8
	.align		4
        /*0000*/ 	.word	0x00000000
	.align		4
        /*0004*/ 	.word	0xffffffff
	.align		4
        /*0008*/ 	.word	0x00000000
	.align		4
        /*000c*/ 	.word	0xfffffffe
	.align		4
        /*0010*/ 	.word	0x00000000
	.align		4
        /*0014*/ 	.word	0xfffffffd
	.align		4
        /*0018*/ 	.word	0x00000000
	.align		4
        /*001c*/ 	.word	0xfffffffc


//--------------------- .nv.constant4             --------------------------
	.section	.nv.constant4,"a",@progbits
	.align	8
	.align		8
.nv.constant4:
        /*0000*/ 	.dword	_$_str
	.align		8
        /*0008*/ 	.dword	_$_str_$_2


//--------------------- .text.triton_poi_fused__native_batch_norm_legit_no_training_convolution_leaky_relu_11 --------------------------
	.section	.text.triton_poi_fused__native_batch_norm_legit_no_training_convolution_leaky_relu_11,"ax",@progbits
	.align	128
        .global         triton_poi_fused__native_batch_norm_legit_no_training_convolution_leaky_relu_11
        .type           triton_poi_fused__native_batch_norm_legit_no_training_convolution_leaky_relu_11,@function
        .size           triton_poi_fused__native_batch_norm_legit_no_training_convolution_leaky_relu_11,(.L_x_1 - triton_poi_fused__native_batch_norm_legit_no_training_convolution_leaky_relu_11)
        .other          triton_poi_fused__native_batch_norm_legit_no_training_convolution_leaky_relu_11,@"STO_CUDA_ENTRY STV_DEFAULT"
triton_poi_fused__native_batch_norm_legit_no_training_convolution_leaky_relu_11:
.text.triton_poi_fused__native_batch_norm_legit_no_training_convolution_leaky_relu_11:
[----:B------:R-:W-:Y:S01]  /*0000*/  LDC R1, c[0x0][0x28] ;  /* 0x00000a00ff017b82 */ /* 0x000fe20000000800 */
[----:B------:R-:W1:Y:S07]  /*0010*/  S2R R0, SR_TID.X ;  /* 0x0000000000007919 */ /* 0x000e6e0000002100 */
[----:B------:R-:W2:Y:S01]  /*0020*/  LDC.64 R20, c[0x0][0x230] ;  /* 0x00008c00ff147b82 */ /* 0x000ea20000000a00 */
[----:B------:R-:W-:Y:S01]  /*0030*/  ULDC.64 UR4, c[0x0][0x208] ;  /* 0x0000820000047ab9 */ /* 0x000fe20000000a00 */
[----:B------:R-:W3:Y:S06]  /*0040*/  S2R R5, SR_CTAID.X ;  /* 0x0000000000057919 */ /* 0x000eec0000002500 */
[----:B------:R-:W4:Y:S08]  /*0050*/  LDC.64 R16, c[0x0][0x220] ;  /* 0x00008800ff107b82 */ /* 0x000f300000000a00 */
[----:B------:R-:W5:Y:S08]  /*0060*/  LDC.64 R18, c[0x0][0x228] ;  /* 0x00008a00ff127b82 */ /* 0x000f700000000a00 */
[----:B------:R-:W5:Y:S01]  /*0070*/  LDC.64 R12, c[0x0][0x238] ;  /* 0x00008e00ff0c7b82 */ /* 0x000f620000000a00 */
[----:B-1----:R-:W-:-:S07]  /*0080*/  SHF.L.U32 R0, R0, 0x2, RZ ;  /* 0x0000000200007819 */ /* 0x002fce00000006ff */
[----:B------:R-:W1:Y:S01]  /*0090*/  LDC.64 R8, c[0x0][0x240] ;  /* 0x00009000ff087b82 */ /* 0x000e620000000a00 */
[----:B---3--:R-:W-:Y:S02]  /*00a0*/  SHF.R.S32.HI R3, RZ, 0x16, R5 ;  /* 0x00000016ff037819 */ /* 0x008fe40000011405 */
[----:B------:R-:W-:Y:S02]  /*00b0*/  LOP3.LUT R0, R0, 0x1fc, RZ, 0xc0, !PT ;  /* 0x000001fc00007812 */ /* 0x000fe400078ec0ff */
[----:B------:R-:W-:Y:S02]  /*00c0*/  SGXT R3, R3, 0x1 ;  /* 0x000000010303781a */ /* 0x000fe40000000200 */
[----:B------:R-:W-:-:S04]  /*00d0*/  LEA R0, R5, R0, 0x9 ;  /* 0x0000000005007211 */ /* 0x000fc800078e48ff */
[----:B------:R-:W-:-:S04]  /*00e0*/  LEA.HI R3, R3, R0, RZ, 0xa ;  /* 0x0000000003037211 */ /* 0x000fc800078f50ff */
[----:B------:R-:W-:-:S04]  /*00f0*/  SHF.R.S32.HI R3, RZ, 0xa, R3 ;  /* 0x0000000aff037819 */ /* 0x000fc80000011403 */
[----:B------:R-:W-:-:S04]  /*0100*/  LEA.HI R2, R3, R3, RZ, 0x4 ;  /* 0x0000000303027211 */ /* 0x000fc800078f20ff */
[----:B------:R-:W-:-:S04]  /*0110*/  LOP3.LUT R2, R2, 0xfffffff0, RZ, 0xc0, !PT ;  /* 0xfffffff002027812 */ /* 0x000fc800078ec0ff */
[----:B------:R-:W-:Y:S02]  /*0120*/  IADD3 R11, R3, -R2, RZ ;  /* 0x80000002030b7210 */ /* 0x000fe40007ffe0ff */
[----:B------:R-:W3:Y:S03]  /*0130*/  LDC.64 R2, c[0x0][0x210] ;  /* 0x00008400ff027b82 */ /* 0x000ee60000000a00 */
[----:B--2---:R-:W-:-:S05]  /*0140*/  IMAD.WIDE R20, R11, 0x4, R20 ;  /* 0x000000040b147825 */ /* 0x004fca00078e0214 */
[----:B------:R2:W2:Y:S01]  /*0150*/  LDG.E.EL R10, desc[UR4][R20.64] ;  /* 0x00000004140a7981 */ /* 0x0004a2000c2e1900 */
[----:B----4-:R-:W-:-:S04]  /*0160*/  IMAD.WIDE R16, R11, 0x4, R16 ;  /* 0x000000040b107825 */ /* 0x010fc800078e0210 */
[----:B-----5:R-:W-:Y:S01]  /*0170*/  IMAD.WIDE R18, R11, 0x4, R18 ;  /* 0x000000040b127825 */ /* 0x020fe200078e0212 */
[----:B------:R4:W5:Y:S04]  /*0180*/  LDG.E.EL R14, desc[UR4][R16.64] ;  /* 0x00000004100e7981 */ /* 0x000968000c2e1900 */
[----:B------:R-:W5:Y:S01]  /*0190*/  LDG.E.EL R15, desc[UR4][R18.64] ;  /* 0x00000004120f7981 */ /* 0x000f62000c2e1900 */
[----:B---3--:R-:W-:-:S05]  /*01a0*/  IMAD.WIDE R2, R0, 0x4, R2 ;  /* 0x0000000400027825 */ /* 0x008fca00078e0202 */
[----:B------:R-:W5:Y:S01]  /*01b0*/  LDG.E.128 R4, desc[UR4][R2.64] ;  /* 0x0000000402047981 */ /* 0x000f62000c1e1d00 */
[----:B0-2---:R-:W-:-:S04]  /*01c0*/  IMAD.WIDE R20, R11, 0x4, R12 ;  /* 0x000000040b147825 */ /* 0x005fc800078e020c */
[----:B-1----:R-:W-:Y:S02]  /*01d0*/  IMAD.WIDE R8, R11, 0x4, R8 ;  /* 0x000000040b087825 */ /* 0x002fe400078e0208 */
[----:B------:R-:W2:Y:S04]  /*01e0*/  LDG.E.EL R11, desc[UR4][R20.64] ;  /* 0x00000004140b7981 */ /* 0x000ea8000c2e1900 */
[----:B------:R0:W2:Y:S01]  /*01f0*/  LDG.E.EL R12, desc[UR4][R8.64] ;  /* 0x00000004080c7981 */ /* 0x0000a2000c2e1900 */
[----:B----4-:R-:W-:Y:S01]  /*0200*/  HFMA2.MMA R16, -RZ, RZ, 1.625, 0 ;  /* 0x3e800000ff107435 */ /* 0x010fe200000001ff */
[----:B------:R-:W-:-:S04]  /*0210*/  FADD R10, R10, 9.9999997473787516356e-06 ;  /* 0x3727c5ac0a0a7421 */ /* 0x000fc80000000000 */
[----:B------:R-:W1:Y:S02]  /*0220*/  MUFU.SQRT R13, R10 ;  /* 0x0000000a000d7308 */ /* 0x000e640000002000 */
[C---:B-1----:R-:W-:Y:S02]  /*0230*/  FSETP.GT.AND P0, PT, R13.reuse, 8.50705917302346158658e+37, PT ;  /* 0x7e8000000d00780b */ /* 0x042fe40003f04000 */
[----:B------:R-:W-:-:S11]  /*0240*/  FSETP.GEU.AND P1, PT, R13, 1.175494350822287508e-38, PT ;  /* 0x008000000d00780b */ /* 0x000fd60003f2e000 */
[----:B------:R-:W-:-:S04]  /*0250*/  @P0 FMUL R13, R13, 0.25 ;  /* 0x3e8000000d0d0820 */ /* 0x000fc80000400000 */
[----:B------:R-:W-:-:S06]  /*0260*/  @!P1 FMUL R13, R13, 16777216 ;  /* 0x4b8000000d0d9820 */ /* 0x000fcc0000400000 */
[----:B------:R-:W1:Y:S01]  /*0270*/  MUFU.RCP R13, R13 ;  /* 0x0000000d000d7308 */ /* 0x000e620000001000 */
[----:B------:R-:W-:Y:S01]  /*0280*/  FSEL R16, R16, 1, P0 ;  /* 0x3f80000010107808 */ /* 0x000fe20000000000 */
[--C-:B-----5:R-:W-:Y:S01]  /*0290*/  FADD R5, R5, R14.reuse ;  /* 0x0000000e05057221 */ /* 0x120fe20000000000 */
[--C-:B------:R-:W-:Y:S01]  /*02a0*/  FADD R4, R4, R14.reuse ;  /* 0x0000000e04047221 */ /* 0x100fe20000000000 */
[--C-:B------:R-:W-:Y:S02]  /*02b0*/  FADD R6, R6, R14.reuse ;  /* 0x0000000e06067221 */ /* 0x100fe40000000000 */
[----:B------:R-:W-:Y:S01]  /*02c0*/  @!P1 FMUL R16, R16, 16777216 ;  /* 0x4b80000010109820 */ /* 0x000fe20000400000 */
[----:B------:R-:W-:Y:S01]  /*02d0*/  FADD R7, R7, R14 ;  /* 0x0000000e07077221 */ /* 0x000fe20000000000 */
[C---:B------:R-:W-:Y:S01]  /*02e0*/  FADD R19, -R15.reuse, R5 ;  /* 0x000000050f137221 */ /* 0x040fe20000000100 */
[----:B0-----:R-:W-:Y:S01]  /*02f0*/  FADD R9, -R15, R4 ;  /* 0x000000040f097221 */ /* 0x001fe20000000100 */
[----:B-1----:R-:W-:Y:S01]  /*0300*/  FMUL R8, R13, R16 ;  /* 0x000000100d087220 */ /* 0x002fe20000400000 */
[C---:B------:R-:W-:Y:S01]  /*0310*/  FADD R13, -R15.reuse, R6 ;  /* 0x000000060f0d7221 */ /* 0x040fe20000000100 */
[----:B------:R-:W-:Y:S01]  /*0320*/  FADD R15, -R15, R7 ;  /* 0x000000070f0f7221 */ /* 0x000fe20000000100 */
[----:B------:R-:W0:Y:S01]  /*0330*/  LDC.64 R16, c[0x0][0x218] ;  /* 0x00008600ff107b82 */ /* 0x000e220000000a00 */
[C---:B------:R-:W-:Y:S01]  /*0340*/  FMUL R19, R8.reuse, R19 ;  /* 0x0000001308137220 */ /* 0x040fe20000400000 */
[C---:B------:R-:W-:Y:S01]  /*0350*/  FMUL R21, R8.reuse, R9 ;  /* 0x0000000908157220 */ /* 0x040fe20000400000 */
[C---:B------:R-:W-:Y:S01]  /*0360*/  FMUL R13, R8.reuse, R13 ;  /* 0x0000000d080d7220 */ /* 0x040fe20000400000 */
[----:B------:R-:W-:Y:S01]  /*0370*/  FMUL R15, R8, R15 ;  /* 0x0000000f080f7220 */ /* 0x000fe20000400000 */
[C-C-:B--2---:R-:W-:Y:S01]  /*0380*/  FFMA R9, R11.reuse, R19, R12.reuse ;  /* 0x000000130b097223 */ /* 0x144fe2000000000c */
[C-C-:B------:R-:W-:Y:S01]  /*0390*/  FFMA R8, R11.reuse, R21, R12.reuse ;  /* 0x000000150b087223 */ /* 0x140fe2000000000c */
[C-C-:B------:R-:W-:Y:S01]  /*03a0*/  FFMA R10, R11.reuse, R13, R12.reuse ;  /* 0x0000000d0b0a7223 */ /* 0x140fe2000000000c */
[----:B------:R-:W-:-:S02]  /*03b0*/  FFMA R11, R11, R15, R12 ;  /* 0x0000000f0b0b7223 */ /* 0x000fc4000000000c */
[----:B------:R-:W-:Y:S02]  /*03c0*/  FSETP.GT.AND P2, PT, R9, RZ, PT ;  /* 0x000000ff0900720b */ /* 0x000fe40003f44000 */
[----:B------:R-:W-:Y:S02]  /*03d0*/  FSETP.GT.AND P3, PT, R8, RZ, PT ;  /* 0x000000ff0800720b */ /* 0x000fe40003f64000 */
[----:B------:R-:W-:Y:S02]  /*03e0*/  FSETP.GT.AND P1, PT, R10, RZ, PT ;  /* 0x000000ff0a00720b */ /* 0x000fe40003f24000 */
[----:B------:R-:W-:Y:S01]  /*03f0*/  FSETP.GT.AND P0, PT, R11, RZ, PT ;  /* 0x000000ff0b00720b */ /* 0x000fe20003f04000 */
[----:B------:R-:W-:Y:S06]  /*0400*/  STG.E.128 desc[UR4][R2.64], R4 ;  /* 0x0000000402007986 */ /* 0x000fec000c101d04 */
[----:B------:R-:W-:Y:S01]  /*0410*/  @!P2 FMUL R9, R9, 0.20000000298023223877 ;  /* 0x3e4ccccd0909a820 */ /* 0x000fe20000400000 */
[----:B0-----:R-:W-:-:S04]  /*0420*/  IMAD.WIDE R16, R0, 0x4, R16 ;  /* 0x0000000400107825 */ /* 0x001fc800078e0210 */
[----:B------:R-:W-:Y:S01]  /*0430*/  @!P3 FMUL R8, R8, 0.20000000298023223877 ;  /* 0x3e4ccccd0808b820 */ /* 0x000fe20000400000 */
[----:B------:R-:W-:Y:S01]  /*0440*/  @!P1 FMUL R10, R10, 0.20000000298023223877 ;  /* 0x3e4ccccd0a0a9820 */ /* 0x000fe20000400000 */
[----:B------:R-:W-:-:S05]  /*0450*/  @!P0 FMUL R11, R11, 0.20000000298023223877 ;  /* 0x3e4ccccd0b0b8820 */ /* 0x000fca0000400000 */
[----:B------:R-:W-:Y:S01]  /*0460*/  STG.E.128 desc[UR4][R16.64], R8 ;  /* 0x0000000810007986 */ /* 0x000fe2000c101d04 */
[----:B------:R-:W-:Y:S05]  /*0470*/  EXIT ;  /* 0x000000000000794d */ /* 0x000fea0003800000 */
.L_x_0:
[----:B------:R-:W-:-:S00]  /*0480*/  BRA `(.L_x_0) ;  /* 0xfffffffc00fc7947 */ /* 0x000fc0000383ffff */
[----:B------:R-:W-:-:S00]  /*0490*/  NOP ;  /* 0x0000000000007918 */ /* 0x000fc00000000000 */
        /* <DEDUP_REMOVED lines=14> */
.L_x_1:


//--------------------- .nv.global.init           --------------------------
	.section	.nv.global.init,"aw",@progbits
.nv.global.init:
	.type		_$_str,@object
	.size		_$_str,(_$_str_$_2 - _$_str)
_$_str:
        /*0000*/ 	.byte	0x5f, 0x5f, 0x43, 0x55, 0x44, 0x41, 0x5f, 0x46, 0x54, 0x5a, 0x00
	.type		_$_str_$_2,@object
	.size		_$_str_$_2,(.L_1 - _$_str_$_2)
_$_str_$_2:
        /*000b*/ 	.byte	0x5f, 0x5f, 0x43, 0x55, 0x44, 0x41, 0x5f, 0x50, 0x52, 0x45, 0x43, 0x5f, 0x53, 0x51, 0x52, 0x54
        /*001b*/ 	.byte	0x00
.L_1:


//--------------------- .nv.constant0.triton_poi_fused__native_batch_norm_legit_no_training_convolution_leaky_relu_11 --------------------------
	.section	.nv.constant0.triton_poi_fused__native_batch_norm_legit_no_training_convolution_leaky_relu_11,"a",@progbits
	.sectionflags	@""
	.align	4
.nv.constant0.triton_poi_fused__native_batch_norm_legit_no_training_convolution_leaky_relu_11:
	.zero		588
